//
// Generated by NVIDIA NVVM Compiler
//
// Compiler Build ID: CL-36424714
// Cuda compilation tools, release 13.0, V13.0.88
// Based on NVVM 20.0.0
//

.version 9.0
.target sm_100
.address_size 64

	// .globl	_ZN3cub18CUB_300001_SM_10006detail11EmptyKernelIvEEvv
.global .align 1 .b8 _ZN41_INTERNAL_a59a021f_4_k_cu_76f3dda4_2411044cuda3std3__45__cpo5beginE[1];
.global .align 1 .b8 _ZN41_INTERNAL_a59a021f_4_k_cu_76f3dda4_2411044cuda3std3__45__cpo3endE[1];
.global .align 1 .b8 _ZN41_INTERNAL_a59a021f_4_k_cu_76f3dda4_2411044cuda3std3__45__cpo6cbeginE[1];
.global .align 1 .b8 _ZN41_INTERNAL_a59a021f_4_k_cu_76f3dda4_2411044cuda3std3__45__cpo4cendE[1];
.global .align 1 .b8 _ZN41_INTERNAL_a59a021f_4_k_cu_76f3dda4_2411044cuda3std3__45__cpo6rbeginE[1];
.global .align 1 .b8 _ZN41_INTERNAL_a59a021f_4_k_cu_76f3dda4_2411044cuda3std3__45__cpo4rendE[1];
.global .align 1 .b8 _ZN41_INTERNAL_a59a021f_4_k_cu_76f3dda4_2411044cuda3std3__45__cpo7crbeginE[1];
.global .align 1 .b8 _ZN41_INTERNAL_a59a021f_4_k_cu_76f3dda4_2411044cuda3std3__45__cpo5crendE[1];
.global .align 1 .b8 _ZN41_INTERNAL_a59a021f_4_k_cu_76f3dda4_2411044cuda3std3__443_GLOBAL__N__a59a021f_4_k_cu_76f3dda4_2411046ignoreE[1];
.global .align 1 .b8 _ZN41_INTERNAL_a59a021f_4_k_cu_76f3dda4_2411044cuda3std3__419piecewise_constructE[1];
.global .align 1 .b8 _ZN41_INTERNAL_a59a021f_4_k_cu_76f3dda4_2411044cuda3std3__48in_placeE[1];
.global .align 1 .b8 _ZN41_INTERNAL_a59a021f_4_k_cu_76f3dda4_2411044cuda3std3__420unreachable_sentinelE[1];
.global .align 1 .b8 _ZN41_INTERNAL_a59a021f_4_k_cu_76f3dda4_2411044cuda3std3__47nulloptE[1];
.global .align 1 .b8 _ZN41_INTERNAL_a59a021f_4_k_cu_76f3dda4_2411044cuda3std3__48unexpectE[1];
.global .align 1 .b8 _ZN41_INTERNAL_a59a021f_4_k_cu_76f3dda4_2411044cuda3std6ranges3__45__cpo4swapE[1];
.global .align 1 .b8 _ZN41_INTERNAL_a59a021f_4_k_cu_76f3dda4_2411044cuda3std6ranges3__45__cpo9iter_moveE[1];
.global .align 1 .b8 _ZN41_INTERNAL_a59a021f_4_k_cu_76f3dda4_2411044cuda3std6ranges3__45__cpo5beginE[1];
.global .align 1 .b8 _ZN41_INTERNAL_a59a021f_4_k_cu_76f3dda4_2411044cuda3std6ranges3__45__cpo3endE[1];
.global .align 1 .b8 _ZN41_INTERNAL_a59a021f_4_k_cu_76f3dda4_2411044cuda3std6ranges3__45__cpo6cbeginE[1];
.global .align 1 .b8 _ZN41_INTERNAL_a59a021f_4_k_cu_76f3dda4_2411044cuda3std6ranges3__45__cpo4cendE[1];
.global .align 1 .b8 _ZN41_INTERNAL_a59a021f_4_k_cu_76f3dda4_2411044cuda3std6ranges3__45__cpo7advanceE[1];
.global .align 1 .b8 _ZN41_INTERNAL_a59a021f_4_k_cu_76f3dda4_2411044cuda3std6ranges3__45__cpo9iter_swapE[1];
.global .align 1 .b8 _ZN41_INTERNAL_a59a021f_4_k_cu_76f3dda4_2411044cuda3std6ranges3__45__cpo4nextE[1];
.global .align 1 .b8 _ZN41_INTERNAL_a59a021f_4_k_cu_76f3dda4_2411044cuda3std6ranges3__45__cpo4prevE[1];
.global .align 1 .b8 _ZN41_INTERNAL_a59a021f_4_k_cu_76f3dda4_2411044cuda3std6ranges3__45__cpo4dataE[1];
.global .align 1 .b8 _ZN41_INTERNAL_a59a021f_4_k_cu_76f3dda4_2411044cuda3std6ranges3__45__cpo5cdataE[1];
.global .align 1 .b8 _ZN41_INTERNAL_a59a021f_4_k_cu_76f3dda4_2411044cuda3std6ranges3__45__cpo4sizeE[1];
.global .align 1 .b8 _ZN41_INTERNAL_a59a021f_4_k_cu_76f3dda4_2411044cuda3std6ranges3__45__cpo5ssizeE[1];
.global .align 1 .b8 _ZN41_INTERNAL_a59a021f_4_k_cu_76f3dda4_2411044cuda3std6ranges3__45__cpo8distanceE[1];
.global .align 1 .b8 _ZN41_INTERNAL_a59a021f_4_k_cu_76f3dda4_2411046thrust24THRUST_300001_SM_1000_NS6system6detail10sequential3seqE[1];
.global .align 1 .b8 _ZN41_INTERNAL_a59a021f_4_k_cu_76f3dda4_2411046thrust24THRUST_300001_SM_1000_NS12placeholders2_1E[1];
.global .align 1 .b8 _ZN41_INTERNAL_a59a021f_4_k_cu_76f3dda4_2411046thrust24THRUST_300001_SM_1000_NS12placeholders2_2E[1];
.global .align 1 .b8 _ZN41_INTERNAL_a59a021f_4_k_cu_76f3dda4_2411046thrust24THRUST_300001_SM_1000_NS12placeholders2_3E[1];
.global .align 1 .b8 _ZN41_INTERNAL_a59a021f_4_k_cu_76f3dda4_2411046thrust24THRUST_300001_SM_1000_NS12placeholders2_4E[1];
.global .align 1 .b8 _ZN41_INTERNAL_a59a021f_4_k_cu_76f3dda4_2411046thrust24THRUST_300001_SM_1000_NS12placeholders2_5E[1];
.global .align 1 .b8 _ZN41_INTERNAL_a59a021f_4_k_cu_76f3dda4_2411046thrust24THRUST_300001_SM_1000_NS12placeholders2_6E[1];
.global .align 1 .b8 _ZN41_INTERNAL_a59a021f_4_k_cu_76f3dda4_2411046thrust24THRUST_300001_SM_1000_NS12placeholders2_7E[1];
.global .align 1 .b8 _ZN41_INTERNAL_a59a021f_4_k_cu_76f3dda4_2411046thrust24THRUST_300001_SM_1000_NS12placeholders2_8E[1];
.global .align 1 .b8 _ZN41_INTERNAL_a59a021f_4_k_cu_76f3dda4_2411046thrust24THRUST_300001_SM_1000_NS12placeholders2_9E[1];
.global .align 1 .b8 _ZN41_INTERNAL_a59a021f_4_k_cu_76f3dda4_2411046thrust24THRUST_300001_SM_1000_NS12placeholders3_10E[1];

.visible .entry _ZN3cub18CUB_300001_SM_10006detail11EmptyKernelIvEEvv()
{


	ret;

}


// ===== COMPILED SASS (sm_100) =====

	.target	sm_100

	.elftype	@"ET_EXEC"


//--------------------- .note.nv.tkinfo           --------------------------
	.section	.note.nv.tkinfo,"",@"SHT_NOTE"
	.sectionflags	@"SHF_NOTE_NV_TKINFO"
	.tkinfo
        /*0018*/ 	.word	0x00000002
        /*0030*/ 	.string	""
        /*0030*/ 	.string	"ptxas"
        /*0030*/ 	.string	"Cuda compilation tools, release 13.0, V13.0.88"
        /*0030*/ 	.string	"Build cuda_13.0.r13.0/compiler.36424714_0"
        /*0030*/ 	.string	"-arch sm_100 -m 64 "



//--------------------- .note.nv.cuinfo           --------------------------
	.section	.note.nv.cuinfo,"",@"SHT_NOTE"
	.sectionflags	@"SHF_NOTE_NV_CUINFO"
        /*0018*/ 	.short	0x0002
        /*001a*/ 	.short	0x0064
        /*001c*/ 	.short	0x0082
	.zero		2


//--------------------- .nv.info                  --------------------------
	.section	.nv.info,"",@"SHT_CUDA_INFO"
	.align	4


	//----- nvinfo : EIATTR_REGCOUNT
	.align		4
        /*0000*/ 	.byte	0x04, 0x2f
        /*0002*/ 	.short	(.L_41 - .L_40)
	.align		4
.L_40:
        /*0004*/ 	.word	index@(_ZN3cub18CUB_300001_SM_10006detail11EmptyKernelIvEEvv)
        /*0008*/ 	.word	0x00000004


	//----- nvinfo : EIATTR_FRAME_SIZE
	.align		4
.L_41:
        /*000c*/ 	.byte	0x04, 0x11
        /*000e*/ 	.short	(.L_43 - .L_42)
	.align		4
.L_42:
        /*0010*/ 	.word	index@(_ZN3cub18CUB_300001_SM_10006detail11EmptyKernelIvEEvv)
        /*0014*/ 	.word	0x00000000


	//----- nvinfo : EIATTR_MIN_STACK_SIZE
	.align		4
.L_43:
        /*0018*/ 	.byte	0x04, 0x12
        /*001a*/ 	.short	(.L_45 - .L_44)
	.align		4
.L_44:
        /*001c*/ 	.word	index@(_ZN3cub18CUB_300001_SM_10006detail11EmptyKernelIvEEvv)
        /*0020*/ 	.word	0x00000000
.L_45:


//--------------------- .nv.compat                --------------------------
	.section	.nv.compat,"",@"SHT_CUDA_COMPAT_INFO"
	.align	4
        /*0000*/ 	.byte	0x02, 0x09, 0x00, 0x00, 0x02, 0x02, 0x01, 0x00, 0x02, 0x05, 0x05, 0x00, 0x03, 0x07, 0x01, 0x01
        /*0010*/ 	.byte	0x02, 0x03, 0x00, 0x00, 0x02, 0x06, 0x01, 0x00, 0x04, 0x0b, 0x08, 0x00, 0x09, 0x00, 0x00, 0x00
        /*0020*/ 	.byte	0x00, 0x00, 0x00, 0x00


//--------------------- .nv.info._ZN3cub18CUB_300001_SM_10006detail11EmptyKernelIvEEvv --------------------------
	.section	.nv.info._ZN3cub18CUB_300001_SM_10006detail11EmptyKernelIvEEvv,"",@"SHT_CUDA_INFO"
	.sectionflags	@""
	.align	4


	//----- nvinfo : EIATTR_CUDA_API_VERSION
	.align		4
        /*0000*/ 	.byte	0x04, 0x37
        /*0002*/ 	.short	(.L_47 - .L_46)
.L_46:
        /*0004*/ 	.word	0x00000082


	//----- nvinfo : EIATTR_SPARSE_MMA_MASK
	.align		4
.L_47:
        /*0008*/ 	.byte	0x03, 0x50
        /*000a*/ 	.short	0x0000


	//----- nvinfo : EIATTR_MAXREG_COUNT
	.align		4
        /*000c*/ 	.byte	0x03, 0x1b
        /*000e*/ 	.short	0x00ff


	//----- nvinfo : EIATTR_MERCURY_ISA_VERSION
	.align		4
        /*0010*/ 	.byte	0x03, 0x5f
        /*0012*/ 	.short	0x0101


	//----- nvinfo : EIATTR_VRC_CTA_INIT_COUNT
	.align		4
        /*0014*/ 	.byte	0x02, 0x4a
	.zero		1
	.zero		1


	//----- nvinfo : EIATTR_EXIT_INSTR_OFFSETS
	.align		4
        /*0018*/ 	.byte	0x04, 0x1c
        /*001a*/ 	.short	(.L_49 - .L_48)


	//   ....[0]....
.L_48:
        /*001c*/ 	.word	0x00000010


	//----- nvinfo : EIATTR_SW_WAR
	.align		4
.L_49:
        /*0020*/ 	.byte	0x04, 0x36
        /*0022*/ 	.short	(.L_51 - .L_50)
.L_50:
        /*0024*/ 	.word	0x00000008
.L_51:


//--------------------- .nv.callgraph             --------------------------
	.section	.nv.callgraph,"",@"SHT_CUDA_CALLGRAPH"
	.align	4
	.sectionentsize	8
	.align		4
        /*0000*/ 	.word	0x00000000
	.align		4
        /*0004*/ 	.word	0xffffffff
	.align		4
        /*0008*/ 	.word	0x00000000
	.align		4
        /*000c*/ 	.word	0xfffffffe
	.align		4
        /*0010*/ 	.word	0x00000000
	.align		4
        /*0014*/ 	.word	0xfffffffd
	.align		4
        /*0018*/ 	.word	0x00000000
	.align		4
        /*001c*/ 	.word	0xfffffffc


//--------------------- .nv.constant4             --------------------------
	.section	.nv.constant4,"a",@progbits
	.align	8
	.align		8
.nv.constant4:
        /*0000*/ 	.dword	_ZN41_INTERNAL_a59a021f_4_k_cu_76f3dda4_2414344cuda3std3__45__cpo5beginE
	.align		8
        /*0008*/ 	.dword	_ZN41_INTERNAL_a59a021f_4_k_cu_76f3dda4_2414344cuda3std3__45__cpo3endE
	.align		8
        /*0010*/ 	.dword	_ZN41_INTERNAL_a59a021f_4_k_cu_76f3dda4_2414344cuda3std3__45__cpo6cbeginE
	.align		8
        /*0018*/ 	.dword	_ZN41_INTERNAL_a59a021f_4_k_cu_76f3dda4_2414344cuda3std3__45__cpo4cendE
	.align		8
        /*0020*/ 	.dword	_ZN41_INTERNAL_a59a021f_4_k_cu_76f3dda4_2414344cuda3std3__45__cpo6rbeginE
	.align		8
        /*0028*/ 	.dword	_ZN41_INTERNAL_a59a021f_4_k_cu_76f3dda4_2414344cuda3std3__45__cpo4rendE
	.align		8
        /*0030*/ 	.dword	_ZN41_INTERNAL_a59a021f_4_k_cu_76f3dda4_2414344cuda3std3__45__cpo7crbeginE
	.align		8
        /*0038*/ 	.dword	_ZN41_INTERNAL_a59a021f_4_k_cu_76f3dda4_2414344cuda3std3__45__cpo5crendE
	.align		8
        /*0040*/ 	.dword	_ZN41_INTERNAL_a59a021f_4_k_cu_76f3dda4_2414344cuda3std3__443_GLOBAL__N__a59a021f_4_k_cu_76f3dda4_2414346ignoreE
	.align		8
        /*0048*/ 	.dword	_ZN41_INTERNAL_a59a021f_4_k_cu_76f3dda4_2414344cuda3std3__419piecewise_constructE
	.align		8
        /*0050*/ 	.dword	_ZN41_INTERNAL_a59a021f_4_k_cu_76f3dda4_2414344cuda3std3__48in_placeE
	.align		8
        /*0058*/ 	.dword	_ZN41_INTERNAL_a59a021f_4_k_cu_76f3dda4_2414344cuda3std3__420unreachable_sentinelE
	.align		8
        /*0060*/ 	.dword	_ZN41_INTERNAL_a59a021f_4_k_cu_76f3dda4_2414344cuda3std3__47nulloptE
	.align		8
        /*0068*/ 	.dword	_ZN41_INTERNAL_a59a021f_4_k_cu_76f3dda4_2414344cuda3std3__48unexpectE
	.align		8
        /*0070*/ 	.dword	_ZN41_INTERNAL_a59a021f_4_k_cu_76f3dda4_2414344cuda3std6ranges3__45__cpo4swapE
	.align		8
        /*0078*/ 	.dword	_ZN41_INTERNAL_a59a021f_4_k_cu_76f3dda4_2414344cuda3std6ranges3__45__cpo9iter_moveE
	.align		8
        /*0080*/ 	.dword	_ZN41_INTERNAL_a59a021f_4_k_cu_76f3dda4_2414344cuda3std6ranges3__45__cpo5beginE
	.align		8
        /*0088*/ 	.dword	_ZN41_INTERNAL_a59a021f_4_k_cu_76f3dda4_2414344cuda3std6ranges3__45__cpo3endE
	.align		8
        /*0090*/ 	.dword	_ZN41_INTERNAL_a59a021f_4_k_cu_76f3dda4_2414344cuda3std6ranges3__45__cpo6cbeginE
	.align		8
        /*0098*/ 	.dword	_ZN41_INTERNAL_a59a021f_4_k_cu_76f3dda4_2414344cuda3std6ranges3__45__cpo4cendE
	.align		8
        /*00a0*/ 	.dword	_ZN41_INTERNAL_a59a021f_4_k_cu_76f3dda4_2414344cuda3std6ranges3__45__cpo7advanceE
	.align		8
        /*00a8*/ 	.dword	_ZN41_INTERNAL_a59a021f_4_k_cu_76f3dda4_2414344cuda3std6ranges3__45__cpo9iter_swapE
	.align		8
        /*00b0*/ 	.dword	_ZN41_INTERNAL_a59a021f_4_k_cu_76f3dda4_2414344cuda3std6ranges3__45__cpo4nextE
	.align		8
        /*00b8*/ 	.dword	_ZN41_INTERNAL_a59a021f_4_k_cu_76f3dda4_2414344cuda3std6ranges3__45__cpo4prevE
	.align		8
        /*00c0*/ 	.dword	_ZN41_INTERNAL_a59a021f_4_k_cu_76f3dda4_2414344cuda3std6ranges3__45__cpo4dataE
	.align		8
        /*00c8*/ 	.dword	_ZN41_INTERNAL_a59a021f_4_k_cu_76f3dda4_2414344cuda3std6ranges3__45__cpo5cdataE
	.align		8
        /*00d0*/ 	.dword	_ZN41_INTERNAL_a59a021f_4_k_cu_76f3dda4_2414344cuda3std6ranges3__45__cpo4sizeE
	.align		8
        /*00d8*/ 	.dword	_ZN41_INTERNAL_a59a021f_4_k_cu_76f3dda4_2414344cuda3std6ranges3__45__cpo5ssizeE
	.align		8
        /*00e0*/ 	.dword	_ZN41_INTERNAL_a59a021f_4_k_cu_76f3dda4_2414344cuda3std6ranges3__45__cpo8distanceE
	.align		8
        /*00e8*/ 	.dword	_ZN41_INTERNAL_a59a021f_4_k_cu_76f3dda4_2414346thrust24THRUST_300001_SM_1000_NS6system6detail10sequential3seqE
	.align		8
        /*00f0*/ 	.dword	_ZN41_INTERNAL_a59a021f_4_k_cu_76f3dda4_2414346thrust24THRUST_300001_SM_1000_NS12placeholders2_1E
	.align		8
        /*00f8*/ 	.dword	_ZN41_INTERNAL_a59a021f_4_k_cu_76f3dda4_2414346thrust24THRUST_300001_SM_1000_NS12placeholders2_2E
	.align		8
        /*0100*/ 	.dword	_ZN41_INTERNAL_a59a021f_4_k_cu_76f3dda4_2414346thrust24THRUST_300001_SM_1000_NS12placeholders2_3E
	.align		8
        /*0108*/ 	.dword	_ZN41_INTERNAL_a59a021f_4_k_cu_76f3dda4_2414346thrust24THRUST_300001_SM_1000_NS12placeholders2_4E
	.align		8
        /*0110*/ 	.dword	_ZN41_INTERNAL_a59a021f_4_k_cu_76f3dda4_2414346thrust24THRUST_300001_SM_1000_NS12placeholders2_5E
	.align		8
        /*0118*/ 	.dword	_ZN41_INTERNAL_a59a021f_4_k_cu_76f3dda4_2414346thrust24THRUST_300001_SM_1000_NS12placeholders2_6E
	.align		8
        /*0120*/ 	.dword	_ZN41_INTERNAL_a59a021f_4_k_cu_76f3dda4_2414346thrust24THRUST_300001_SM_1000_NS12placeholders2_7E
	.align		8
        /*0128*/ 	.dword	_ZN41_INTERNAL_a59a021f_4_k_cu_76f3dda4_2414346thrust24THRUST_300001_SM_1000_NS12placeholders2_8E
	.align		8
        /*0130*/ 	.dword	_ZN41_INTERNAL_a59a021f_4_k_cu_76f3dda4_2414346thrust24THRUST_300001_SM_1000_NS12placeholders2_9E
	.align		8
        /*0138*/ 	.dword	_ZN41_INTERNAL_a59a021f_4_k_cu_76f3dda4_2414346thrust24THRUST_300001_SM_1000_NS12placeholders3_10E


//--------------------- .text._ZN3cub18CUB_300001_SM_10006detail11EmptyKernelIvEEvv --------------------------
	.section	.text._ZN3cub18CUB_300001_SM_10006detail11EmptyKernelIvEEvv,"ax",@progbits
	.align	128
        .global         _ZN3cub18CUB_300001_SM_10006detail11EmptyKernelIvEEvv
        .type           _ZN3cub18CUB_300001_SM_10006detail11EmptyKernelIvEEvv,@function
        .size           _ZN3cub18CUB_300001_SM_10006detail11EmptyKernelIvEEvv,(.L_x_1 - _ZN3cub18CUB_300001_SM_10006detail11EmptyKernelIvEEvv)
        .other          _ZN3cub18CUB_300001_SM_10006detail11EmptyKernelIvEEvv,@"STO_CUDA_ENTRY STV_DEFAULT"
_ZN3cub18CUB_300001_SM_10006detail11EmptyKernelIvEEvv:
.text._ZN3cub18CUB_300001_SM_10006detail11EmptyKernelIvEEvv:
[----:B------:R-:W-:Y:S01]  /*0000*/  LDC R1, c[0x0][0x37c] ;  /* 0x0000df00ff017b82 */ /* 0x000fe20000000800 */
[----:B------:R-:W-:Y:S05]  /*0010*/  EXIT ;  /* 0x000000000000794d */ /* 0x000fea0003800000 */
.L_x_0:
[----:B------:R-:W-:-:S00]  /*0020*/  BRA `(.L_x_0) ;  /* 0xfffffffc00fc7947 */ /* 0x000fc0000383ffff */
[----:B------:R-:W-:-:S00]  /*0030*/  NOP ;  /* 0x0000000000007918 */ /* 0x000fc00000000000 */
        /* <DEDUP_REMOVED lines=12> */
.L_x_1:


//--------------------- .nv.shared.reserved.0     --------------------------
	.section	.nv.shared.reserved.0,"aw",@nobits
	.weak		__nv_reservedSMEM_offset_0_alias
	.size		__nv_reservedSMEM_offset_0_alias, 0, 64
	.other		__nv_reservedSMEM_offset_0_alias,@"STO_CUDA_RESERVED_SHARED STV_DEFAULT"
__nv_reservedSMEM_offset_0_alias:
	.zero		0
	.zero		64


//--------------------- .nv.global                --------------------------
	.section	.nv.global,"aw",@nobits
.nv.global:
	.type		_ZN41_INTERNAL_a59a021f_4_k_cu_76f3dda4_2414346thrust24THRUST_300001_SM_1000_NS12placeholders2_5E,@object
	.size		_ZN41_INTERNAL_a59a021f_4_k_cu_76f3dda4_2414346thrust24THRUST_300001_SM_1000_NS12placeholders2_5E,(_ZN41_INTERNAL_a59a021f_4_k_cu_76f3dda4_2414344cuda3std3__45__cpo6cbeginE - _ZN41_INTERNAL_a59a021f_4_k_cu_76f3dda4_2414346thrust24THRUST_300001_SM_1000_NS12placeholders2_5E)
_ZN41_INTERNAL_a59a021f_4_k_cu_76f3dda4_2414346thrust24THRUST_300001_SM_1000_NS12placeholders2_5E:
	.zero		1
	.type		_ZN41_INTERNAL_a59a021f_4_k_cu_76f3dda4_2414344cuda3std3__45__cpo6cbeginE,@object
	.size		_ZN41_INTERNAL_a59a021f_4_k_cu_76f3dda4_2414344cuda3std3__45__cpo6cbeginE,(_ZN41_INTERNAL_a59a021f_4_k_cu_76f3dda4_2414344cuda3std6ranges3__45__cpo6cbeginE - _ZN41_INTERNAL_a59a021f_4_k_cu_76f3dda4_2414344cuda3std3__45__cpo6cbeginE)
_ZN41_INTERNAL_a59a021f_4_k_cu_76f3dda4_2414344cuda3std3__45__cpo6cbeginE:
	.zero		1
	.type		_ZN41_INTERNAL_a59a021f_4_k_cu_76f3dda4_2414344cuda3std6ranges3__45__cpo6cbeginE,@object
	.size		_ZN41_INTERNAL_a59a021f_4_k_cu_76f3dda4_2414344cuda3std6ranges3__45__cpo6cbeginE,(_ZN41_INTERNAL_a59a021f_4_k_cu_76f3dda4_2414344cuda3std3__48in_placeE - _ZN41_INTERNAL_a59a021f_4_k_cu_76f3dda4_2414344cuda3std6ranges3__45__cpo6cbeginE)
_ZN41_INTERNAL_a59a021f_4_k_cu_76f3dda4_2414344cuda3std6ranges3__45__cpo6cbeginE:
	.zero		1
	.type		_ZN41_INTERNAL_a59a021f_4_k_cu_76f3dda4_2414344cuda3std3__48in_placeE,@object
	.size		_ZN41_INTERNAL_a59a021f_4_k_cu_76f3dda4_2414344cuda3std3__48in_placeE,(_ZN41_INTERNAL_a59a021f_4_k_cu_76f3dda4_2414344cuda3std6ranges3__45__cpo4sizeE - _ZN41_INTERNAL_a59a021f_4_k_cu_76f3dda4_2414344cuda3std3__48in_placeE)
_ZN41_INTERNAL_a59a021f_4_k_cu_76f3dda4_2414344cuda3std3__48in_placeE:
	.zero		1
	.type		_ZN41_INTERNAL_a59a021f_4_k_cu_76f3dda4_2414344cuda3std6ranges3__45__cpo4sizeE,@object
	.size		_ZN41_INTERNAL_a59a021f_4_k_cu_76f3dda4_2414344cuda3std6ranges3__45__cpo4sizeE,(_ZN41_INTERNAL_a59a021f_4_k_cu_76f3dda4_2414346thrust24THRUST_300001_SM_1000_NS12placeholders2_9E - _ZN41_INTERNAL_a59a021f_4_k_cu_76f3dda4_2414344cuda3std6ranges3__45__cpo4sizeE)
_ZN41_INTERNAL_a59a021f_4_k_cu_76f3dda4_2414344cuda3std6ranges3__45__cpo4sizeE:
	.zero		1
	.type		_ZN41_INTERNAL_a59a021f_4_k_cu_76f3dda4_2414346thrust24THRUST_300001_SM_1000_NS12placeholders2_9E,@object
	.size		_ZN41_INTERNAL_a59a021f_4_k_cu_76f3dda4_2414346thrust24THRUST_300001_SM_1000_NS12placeholders2_9E,(_ZN41_INTERNAL_a59a021f_4_k_cu_76f3dda4_2414344cuda3std3__45__cpo7crbeginE - _ZN41_INTERNAL_a59a021f_4_k_cu_76f3dda4_2414346thrust24THRUST_300001_SM_1000_NS12placeholders2_9E)
_ZN41_INTERNAL_a59a021f_4_k_cu_76f3dda4_2414346thrust24THRUST_300001_SM_1000_NS12placeholders2_9E:
	.zero		1
	.type		_ZN41_INTERNAL_a59a021f_4_k_cu_76f3dda4_2414344cuda3std3__45__cpo7crbeginE,@object
	.size		_ZN41_INTERNAL_a59a021f_4_k_cu_76f3dda4_2414344cuda3std3__45__cpo7crbeginE,(_ZN41_INTERNAL_a59a021f_4_k_cu_76f3dda4_2414344cuda3std6ranges3__45__cpo4nextE - _ZN41_INTERNAL_a59a021f_4_k_cu_76f3dda4_2414344cuda3std3__45__cpo7crbeginE)
_ZN41_INTERNAL_a59a021f_4_k_cu_76f3dda4_2414344cuda3std3__45__cpo7crbeginE:
	.zero		1
	.type		_ZN41_INTERNAL_a59a021f_4_k_cu_76f3dda4_2414344cuda3std6ranges3__45__cpo4nextE,@object
	.size		_ZN41_INTERNAL_a59a021f_4_k_cu_76f3dda4_2414344cuda3std6ranges3__45__cpo4nextE,(_ZN41_INTERNAL_a59a021f_4_k_cu_76f3dda4_2414344cuda3std6ranges3__45__cpo4swapE - _ZN41_INTERNAL_a59a021f_4_k_cu_76f3dda4_2414344cuda3std6ranges3__45__cpo4nextE)
_ZN41_INTERNAL_a59a021f_4_k_cu_76f3dda4_2414344cuda3std6ranges3__45__cpo4nextE:
	.zero		1
	.type		_ZN41_INTERNAL_a59a021f_4_k_cu_76f3dda4_2414344cuda3std6ranges3__45__cpo4swapE,@object
	.size		_ZN41_INTERNAL_a59a021f_4_k_cu_76f3dda4_2414344cuda3std6ranges3__45__cpo4swapE,(_ZN41_INTERNAL_a59a021f_4_k_cu_76f3dda4_2414346thrust24THRUST_300001_SM_1000_NS12placeholders2_1E - _ZN41_INTERNAL_a59a021f_4_k_cu_76f3dda4_2414344cuda3std6ranges3__45__cpo4swapE)
_ZN41_INTERNAL_a59a021f_4_k_cu_76f3dda4_2414344cuda3std6ranges3__45__cpo4swapE:
	.zero		1
	.type		_ZN41_INTERNAL_a59a021f_4_k_cu_76f3dda4_2414346thrust24THRUST_300001_SM_1000_NS12placeholders2_1E,@object
	.size		_ZN41_INTERNAL_a59a021f_4_k_cu_76f3dda4_2414346thrust24THRUST_300001_SM_1000_NS12placeholders2_1E,(_ZN41_INTERNAL_a59a021f_4_k_cu_76f3dda4_2414346thrust24THRUST_300001_SM_1000_NS12placeholders2_3E - _ZN41_INTERNAL_a59a021f_4_k_cu_76f3dda4_2414346thrust24THRUST_300001_SM_1000_NS12placeholders2_1E)
_ZN41_INTERNAL_a59a021f_4_k_cu_76f3dda4_2414346thrust24THRUST_300001_SM_1000_NS12placeholders2_1E:
	.zero		1
	.type		_ZN41_INTERNAL_a59a021f_4_k_cu_76f3dda4_2414346thrust24THRUST_300001_SM_1000_NS12placeholders2_3E,@object
	.size		_ZN41_INTERNAL_a59a021f_4_k_cu_76f3dda4_2414346thrust24THRUST_300001_SM_1000_NS12placeholders2_3E,(_ZN41_INTERNAL_a59a021f_4_k_cu_76f3dda4_2414344cuda3std3__45__cpo5beginE - _ZN41_INTERNAL_a59a021f_4_k_cu_76f3dda4_2414346thrust24THRUST_300001_SM_1000_NS12placeholders2_3E)
_ZN41_INTERNAL_a59a021f_4_k_cu_76f3dda4_2414346thrust24THRUST_300001_SM_1000_NS12placeholders2_3E:
	.zero		1
	.type		_ZN41_INTERNAL_a59a021f_4_k_cu_76f3dda4_2414344cuda3std3__45__cpo5beginE,@object
	.size		_ZN41_INTERNAL_a59a021f_4_k_cu_76f3dda4_2414344cuda3std3__45__cpo5beginE,(_ZN41_INTERNAL_a59a021f_4_k_cu_76f3dda4_2414344cuda3std6ranges3__45__cpo5beginE - _ZN41_INTERNAL_a59a021f_4_k_cu_76f3dda4_2414344cuda3std3__45__cpo5beginE)
_ZN41_INTERNAL_a59a021f_4_k_cu_76f3dda4_2414344cuda3std3__45__cpo5beginE:
	.zero		1
	.type		_ZN41_INTERNAL_a59a021f_4_k_cu_76f3dda4_2414344cuda3std6ranges3__45__cpo5beginE,@object
	.size		_ZN41_INTERNAL_a59a021f_4_k_cu_76f3dda4_2414344cuda3std6ranges3__45__cpo5beginE,(_ZN41_INTERNAL_a59a021f_4_k_cu_76f3dda4_2414344cuda3std3__443_GLOBAL__N__a59a021f_4_k_cu_76f3dda4_2414346ignoreE - _ZN41_INTERNAL_a59a021f_4_k_cu_76f3dda4_2414344cuda3std6ranges3__45__cpo5beginE)
_ZN41_INTERNAL_a59a021f_4_k_cu_76f3dda4_2414344cuda3std6ranges3__45__cpo5beginE:
	.zero		1
	.type		_ZN41_INTERNAL_a59a021f_4_k_cu_76f3dda4_2414344cuda3std3__443_GLOBAL__N__a59a021f_4_k_cu_76f3dda4_2414346ignoreE,@object
	.size		_ZN41_INTERNAL_a59a021f_4_k_cu_76f3dda4_2414344cuda3std3__443_GLOBAL__N__a59a021f_4_k_cu_76f3dda4_2414346ignoreE,(_ZN41_INTERNAL_a59a021f_4_k_cu_76f3dda4_2414344cuda3std6ranges3__45__cpo4dataE - _ZN41_INTERNAL_a59a021f_4_k_cu_76f3dda4_2414344cuda3std3__443_GLOBAL__N__a59a021f_4_k_cu_76f3dda4_2414346ignoreE)
_ZN41_INTERNAL_a59a021f_4_k_cu_76f3dda4_2414344cuda3std3__443_GLOBAL__N__a59a021f_4_k_cu_76f3dda4_2414346ignoreE:
	.zero		1
	.type		_ZN41_INTERNAL_a59a021f_4_k_cu_76f3dda4_2414344cuda3std6ranges3__45__cpo4dataE,@object
	.size		_ZN41_INTERNAL_a59a021f_4_k_cu_76f3dda4_2414344cuda3std6ranges3__45__cpo4dataE,(_ZN41_INTERNAL_a59a021f_4_k_cu_76f3dda4_2414346thrust24THRUST_300001_SM_1000_NS12placeholders2_7E - _ZN41_INTERNAL_a59a021f_4_k_cu_76f3dda4_2414344cuda3std6ranges3__45__cpo4dataE)
_ZN41_INTERNAL_a59a021f_4_k_cu_76f3dda4_2414344cuda3std6ranges3__45__cpo4dataE:
	.zero		1
	.type		_ZN41_INTERNAL_a59a021f_4_k_cu_76f3dda4_2414346thrust24THRUST_300001_SM_1000_NS12placeholders2_7E,@object
	.size		_ZN41_INTERNAL_a59a021f_4_k_cu_76f3dda4_2414346thrust24THRUST_300001_SM_1000_NS12placeholders2_7E,(_ZN41_INTERNAL_a59a021f_4_k_cu_76f3dda4_2414344cuda3std3__45__cpo6rbeginE - _ZN41_INTERNAL_a59a021f_4_k_cu_76f3dda4_2414346thrust24THRUST_300001_SM_1000_NS12placeholders2_7E)
_ZN41_INTERNAL_a59a021f_4_k_cu_76f3dda4_2414346thrust24THRUST_300001_SM_1000_NS12placeholders2_7E:
	.zero		1
	.type		_ZN41_INTERNAL_a59a021f_4_k_cu_76f3dda4_2414344cuda3std3__45__cpo6rbeginE,@object
	.size		_ZN41_INTERNAL_a59a021f_4_k_cu_76f3dda4_2414344cuda3std3__45__cpo6rbeginE,(_ZN41_INTERNAL_a59a021f_4_k_cu_76f3dda4_2414344cuda3std6ranges3__45__cpo7advanceE - _ZN41_INTERNAL_a59a021f_4_k_cu_76f3dda4_2414344cuda3std3__45__cpo6rbeginE)
_ZN41_INTERNAL_a59a021f_4_k_cu_76f3dda4_2414344cuda3std3__45__cpo6rbeginE:
	.zero		1
	.type		_ZN41_INTERNAL_a59a021f_4_k_cu_76f3dda4_2414344cuda3std6ranges3__45__cpo7advanceE,@object
	.size		_ZN41_INTERNAL_a59a021f_4_k_cu_76f3dda4_2414344cuda3std6ranges3__45__cpo7advanceE,(_ZN41_INTERNAL_a59a021f_4_k_cu_76f3dda4_2414344cuda3std3__47nulloptE - _ZN41_INTERNAL_a59a021f_4_k_cu_76f3dda4_2414344cuda3std6ranges3__45__cpo7advanceE)
_ZN41_INTERNAL_a59a021f_4_k_cu_76f3dda4_2414344cuda3std6ranges3__45__cpo7advanceE:
	.zero		1
	.type		_ZN41_INTERNAL_a59a021f_4_k_cu_76f3dda4_2414344cuda3std3__47nulloptE,@object
	.size		_ZN41_INTERNAL_a59a021f_4_k_cu_76f3dda4_2414344cuda3std3__47nulloptE,(_ZN41_INTERNAL_a59a021f_4_k_cu_76f3dda4_2414344cuda3std6ranges3__45__cpo8distanceE - _ZN41_INTERNAL_a59a021f_4_k_cu_76f3dda4_2414344cuda3std3__47nulloptE)
_ZN41_INTERNAL_a59a021f_4_k_cu_76f3dda4_2414344cuda3std3__47nulloptE:
	.zero		1
	.type		_ZN41_INTERNAL_a59a021f_4_k_cu_76f3dda4_2414344cuda3std6ranges3__45__cpo8distanceE,@object
	.size		_ZN41_INTERNAL_a59a021f_4_k_cu_76f3dda4_2414344cuda3std6ranges3__45__cpo8distanceE,(_ZN41_INTERNAL_a59a021f_4_k_cu_76f3dda4_2414346thrust24THRUST_300001_SM_1000_NS12placeholders2_6E - _ZN41_INTERNAL_a59a021f_4_k_cu_76f3dda4_2414344cuda3std6ranges3__45__cpo8distanceE)
_ZN41_INTERNAL_a59a021f_4_k_cu_76f3dda4_2414344cuda3std6ranges3__45__cpo8distanceE:
	.zero		1
	.type		_ZN41_INTERNAL_a59a021f_4_k_cu_76f3dda4_2414346thrust24THRUST_300001_SM_1000_NS12placeholders2_6E,@object
	.size		_ZN41_INTERNAL_a59a021f_4_k_cu_76f3dda4_2414346thrust24THRUST_300001_SM_1000_NS12placeholders2_6E,(_ZN41_INTERNAL_a59a021f_4_k_cu_76f3dda4_2414344cuda3std3__45__cpo4cendE - _ZN41_INTERNAL_a59a021f_4_k_cu_76f3dda4_2414346thrust24THRUST_300001_SM_1000_NS12placeholders2_6E)
_ZN41_INTERNAL_a59a021f_4_k_cu_76f3dda4_2414346thrust24THRUST_300001_SM_1000_NS12placeholders2_6E:
	.zero		1
	.type		_ZN41_INTERNAL_a59a021f_4_k_cu_76f3dda4_2414344cuda3std3__45__cpo4cendE,@object
	.size		_ZN41_INTERNAL_a59a021f_4_k_cu_76f3dda4_2414344cuda3std3__45__cpo4cendE,(_ZN41_INTERNAL_a59a021f_4_k_cu_76f3dda4_2414344cuda3std6ranges3__45__cpo4cendE - _ZN41_INTERNAL_a59a021f_4_k_cu_76f3dda4_2414344cuda3std3__45__cpo4cendE)
_ZN41_INTERNAL_a59a021f_4_k_cu_76f3dda4_2414344cuda3std3__45__cpo4cendE:
	.zero		1
	.type		_ZN41_INTERNAL_a59a021f_4_k_cu_76f3dda4_2414344cuda3std6ranges3__45__cpo4cendE,@object
	.size		_ZN41_INTERNAL_a59a021f_4_k_cu_76f3dda4_2414344cuda3std6ranges3__45__cpo4cendE,(_ZN41_INTERNAL_a59a021f_4_k_cu_76f3dda4_2414344cuda3std3__420unreachable_sentinelE - _ZN41_INTERNAL_a59a021f_4_k_cu_76f3dda4_2414344cuda3std6ranges3__45__cpo4cendE)
_ZN41_INTERNAL_a59a021f_4_k_cu_76f3dda4_2414344cuda3std6ranges3__45__cpo4cendE:
	.zero		1
	.type		_ZN41_INTERNAL_a59a021f_4_k_cu_76f3dda4_2414344cuda3std3__420unreachable_sentinelE,@object
	.size		_ZN41_INTERNAL_a59a021f_4_k_cu_76f3dda4_2414344cuda3std3__420unreachable_sentinelE,(_ZN41_INTERNAL_a59a021f_4_k_cu_76f3dda4_2414344cuda3std6ranges3__45__cpo5ssizeE - _ZN41_INTERNAL_a59a021f_4_k_cu_76f3dda4_2414344cuda3std3__420unreachable_sentinelE)
_ZN41_INTERNAL_a59a021f_4_k_cu_76f3dda4_2414344cuda3std3__420unreachable_sentinelE:
	.zero		1
	.type		_ZN41_INTERNAL_a59a021f_4_k_cu_76f3dda4_2414344cuda3std6ranges3__45__cpo5ssizeE,@object
	.size		_ZN41_INTERNAL_a59a021f_4_k_cu_76f3dda4_2414344cuda3std6ranges3__45__cpo5ssizeE,(_ZN41_INTERNAL_a59a021f_4_k_cu_76f3dda4_2414346thrust24THRUST_300001_SM_1000_NS12placeholders3_10E - _ZN41_INTERNAL_a59a021f_4_k_cu_76f3dda4_2414344cuda3std6ranges3__45__cpo5ssizeE)
_ZN41_INTERNAL_a59a021f_4_k_cu_76f3dda4_2414344cuda3std6ranges3__45__cpo5ssizeE:
	.zero		1
	.type		_ZN41_INTERNAL_a59a021f_4_k_cu_76f3dda4_2414346thrust24THRUST_300001_SM_1000_NS12placeholders3_10E,@object
	.size		_ZN41_INTERNAL_a59a021f_4_k_cu_76f3dda4_2414346thrust24THRUST_300001_SM_1000_NS12placeholders3_10E,(_ZN41_INTERNAL_a59a021f_4_k_cu_76f3dda4_2414344cuda3std3__45__cpo5crendE - _ZN41_INTERNAL_a59a021f_4_k_cu_76f3dda4_2414346thrust24THRUST_300001_SM_1000_NS12placeholders3_10E)
_ZN41_INTERNAL_a59a021f_4_k_cu_76f3dda4_2414346thrust24THRUST_300001_SM_1000_NS12placeholders3_10E:
	.zero		1
	.type		_ZN41_INTERNAL_a59a021f_4_k_cu_76f3dda4_2414344cuda3std3__45__cpo5crendE,@object
	.size		_ZN41_INTERNAL_a59a021f_4_k_cu_76f3dda4_2414344cuda3std3__45__cpo5crendE,(_ZN41_INTERNAL_a59a021f_4_k_cu_76f3dda4_2414344cuda3std6ranges3__45__cpo4prevE - _ZN41_INTERNAL_a59a021f_4_k_cu_76f3dda4_2414344cuda3std3__45__cpo5crendE)
_ZN41_INTERNAL_a59a021f_4_k_cu_76f3dda4_2414344cuda3std3__45__cpo5crendE:
	.zero		1
	.type		_ZN41_INTERNAL_a59a021f_4_k_cu_76f3dda4_2414344cuda3std6ranges3__45__cpo4prevE,@object
	.size		_ZN41_INTERNAL_a59a021f_4_k_cu_76f3dda4_2414344cuda3std6ranges3__45__cpo4prevE,(_ZN41_INTERNAL_a59a021f_4_k_cu_76f3dda4_2414344cuda3std6ranges3__45__cpo9iter_moveE - _ZN41_INTERNAL_a59a021f_4_k_cu_76f3dda4_2414344cuda3std6ranges3__45__cpo4prevE)
_ZN41_INTERNAL_a59a021f_4_k_cu_76f3dda4_2414344cuda3std6ranges3__45__cpo4prevE:
	.zero		1
	.type		_ZN41_INTERNAL_a59a021f_4_k_cu_76f3dda4_2414344cuda3std6ranges3__45__cpo9iter_moveE,@object
	.size		_ZN41_INTERNAL_a59a021f_4_k_cu_76f3dda4_2414344cuda3std6ranges3__45__cpo9iter_moveE,(_ZN41_INTERNAL_a59a021f_4_k_cu_76f3dda4_2414346thrust24THRUST_300001_SM_1000_NS12placeholders2_2E - _ZN41_INTERNAL_a59a021f_4_k_cu_76f3dda4_2414344cuda3std6ranges3__45__cpo9iter_moveE)
_ZN41_INTERNAL_a59a021f_4_k_cu_76f3dda4_2414344cuda3std6ranges3__45__cpo9iter_moveE:
	.zero		1
	.type		_ZN41_INTERNAL_a59a021f_4_k_cu_76f3dda4_2414346thrust24THRUST_300001_SM_1000_NS12placeholders2_2E,@object
	.size		_ZN41_INTERNAL_a59a021f_4_k_cu_76f3dda4_2414346thrust24THRUST_300001_SM_1000_NS12placeholders2_2E,(_ZN41_INTERNAL_a59a021f_4_k_cu_76f3dda4_2414346thrust24THRUST_300001_SM_1000_NS12placeholders2_4E - _ZN41_INTERNAL_a59a021f_4_k_cu_76f3dda4_2414346thrust24THRUST_300001_SM_1000_NS12placeholders2_2E)
_ZN41_INTERNAL_a59a021f_4_k_cu_76f3dda4_2414346thrust24THRUST_300001_SM_1000_NS12placeholders2_2E:
	.zero		1
	.type		_ZN41_INTERNAL_a59a021f_4_k_cu_76f3dda4_2414346thrust24THRUST_300001_SM_1000_NS12placeholders2_4E,@object
	.size		_ZN41_INTERNAL_a59a021f_4_k_cu_76f3dda4_2414346thrust24THRUST_300001_SM_1000_NS12placeholders2_4E,(_ZN41_INTERNAL_a59a021f_4_k_cu_76f3dda4_2414344cuda3std3__45__cpo3endE - _ZN41_INTERNAL_a59a021f_4_k_cu_76f3dda4_2414346thrust24THRUST_300001_SM_1000_NS12placeholders2_4E)
_ZN41_INTERNAL_a59a021f_4_k_cu_76f3dda4_2414346thrust24THRUST_300001_SM_1000_NS12placeholders2_4E:
	.zero		1
	.type		_ZN41_INTERNAL_a59a021f_4_k_cu_76f3dda4_2414344cuda3std3__45__cpo3endE,@object
	.size		_ZN41_INTERNAL_a59a021f_4_k_cu_76f3dda4_2414344cuda3std3__45__cpo3endE,(_ZN41_INTERNAL_a59a021f_4_k_cu_76f3dda4_2414344cuda3std6ranges3__45__cpo3endE - _ZN41_INTERNAL_a59a021f_4_k_cu_76f3dda4_2414344cuda3std3__45__cpo3endE)
_ZN41_INTERNAL_a59a021f_4_k_cu_76f3dda4_2414344cuda3std3__45__cpo3endE:
	.zero		1
	.type		_ZN41_INTERNAL_a59a021f_4_k_cu_76f3dda4_2414344cuda3std6ranges3__45__cpo3endE,@object
	.size		_ZN41_INTERNAL_a59a021f_4_k_cu_76f3dda4_2414344cuda3std6ranges3__45__cpo3endE,(_ZN41_INTERNAL_a59a021f_4_k_cu_76f3dda4_2414344cuda3std3__419piecewise_constructE - _ZN41_INTERNAL_a59a021f_4_k_cu_76f3dda4_2414344cuda3std6ranges3__45__cpo3endE)
_ZN41_INTERNAL_a59a021f_4_k_cu_76f3dda4_2414344cuda3std6ranges3__45__cpo3endE:
	.zero		1
	.type		_ZN41_INTERNAL_a59a021f_4_k_cu_76f3dda4_2414344cuda3std3__419piecewise_constructE,@object
	.size		_ZN41_INTERNAL_a59a021f_4_k_cu_76f3dda4_2414344cuda3std3__419piecewise_constructE,(_ZN41_INTERNAL_a59a021f_4_k_cu_76f3dda4_2414344cuda3std6ranges3__45__cpo5cdataE - _ZN41_INTERNAL_a59a021f_4_k_cu_76f3dda4_2414344cuda3std3__419piecewise_constructE)
_ZN41_INTERNAL_a59a021f_4_k_cu_76f3dda4_2414344cuda3std3__419piecewise_constructE:
	.zero		1
	.type		_ZN41_INTERNAL_a59a021f_4_k_cu_76f3dda4_2414344cuda3std6ranges3__45__cpo5cdataE,@object
	.size		_ZN41_INTERNAL_a59a021f_4_k_cu_76f3dda4_2414344cuda3std6ranges3__45__cpo5cdataE,(_ZN41_INTERNAL_a59a021f_4_k_cu_76f3dda4_2414346thrust24THRUST_300001_SM_1000_NS12placeholders2_8E - _ZN41_INTERNAL_a59a021f_4_k_cu_76f3dda4_2414344cuda3std6ranges3__45__cpo5cdataE)
_ZN41_INTERNAL_a59a021f_4_k_cu_76f3dda4_2414344cuda3std6ranges3__45__cpo5cdataE:
	.zero		1
	.type		_ZN41_INTERNAL_a59a021f_4_k_cu_76f3dda4_2414346thrust24THRUST_300001_SM_1000_NS12placeholders2_8E,@object
	.size		_ZN41_INTERNAL_a59a021f_4_k_cu_76f3dda4_2414346thrust24THRUST_300001_SM_1000_NS12placeholders2_8E,(_ZN41_INTERNAL_a59a021f_4_k_cu_76f3dda4_2414344cuda3std3__45__cpo4rendE - _ZN41_INTERNAL_a59a021f_4_k_cu_76f3dda4_2414346thrust24THRUST_300001_SM_1000_NS12placeholders2_8E)
_ZN41_INTERNAL_a59a021f_4_k_cu_76f3dda4_2414346thrust24THRUST_300001_SM_1000_NS12placeholders2_8E:
	.zero		1
	.type		_ZN41_INTERNAL_a59a021f_4_k_cu_76f3dda4_2414344cuda3std3__45__cpo4rendE,@object
	.size		_ZN41_INTERNAL_a59a021f_4_k_cu_76f3dda4_2414344cuda3std3__45__cpo4rendE,(_ZN41_INTERNAL_a59a021f_4_k_cu_76f3dda4_2414344cuda3std6ranges3__45__cpo9iter_swapE - _ZN41_INTERNAL_a59a021f_4_k_cu_76f3dda4_2414344cuda3std3__45__cpo4rendE)
_ZN41_INTERNAL_a59a021f_4_k_cu_76f3dda4_2414344cuda3std3__45__cpo4rendE:
	.zero		1
	.type		_ZN41_INTERNAL_a59a021f_4_k_cu_76f3dda4_2414344cuda3std6ranges3__45__cpo9iter_swapE,@object
	.size		_ZN41_INTERNAL_a59a021f_4_k_cu_76f3dda4_2414344cuda3std6ranges3__45__cpo9iter_swapE,(_ZN41_INTERNAL_a59a021f_4_k_cu_76f3dda4_2414344cuda3std3__48unexpectE - _ZN41_INTERNAL_a59a021f_4_k_cu_76f3dda4_2414344cuda3std6ranges3__45__cpo9iter_swapE)
_ZN41_INTERNAL_a59a021f_4_k_cu_76f3dda4_2414344cuda3std6ranges3__45__cpo9iter_swapE:
	.zero		1
	.type		_ZN41_INTERNAL_a59a021f_4_k_cu_76f3dda4_2414344cuda3std3__48unexpectE,@object
	.size		_ZN41_INTERNAL_a59a021f_4_k_cu_76f3dda4_2414344cuda3std3__48unexpectE,(_ZN41_INTERNAL_a59a021f_4_k_cu_76f3dda4_2414346thrust24THRUST_300001_SM_1000_NS6system6detail10sequential3seqE - _ZN41_INTERNAL_a59a021f_4_k_cu_76f3dda4_2414344cuda3std3__48unexpectE)
_ZN41_INTERNAL_a59a021f_4_k_cu_76f3dda4_2414344cuda3std3__48unexpectE:
	.zero		1
	.type		_ZN41_INTERNAL_a59a021f_4_k_cu_76f3dda4_2414346thrust24THRUST_300001_SM_1000_NS6system6detail10sequential3seqE,@object
	.size		_ZN41_INTERNAL_a59a021f_4_k_cu_76f3dda4_2414346thrust24THRUST_300001_SM_1000_NS6system6detail10sequential3seqE,(.L_29 - _ZN41_INTERNAL_a59a021f_4_k_cu_76f3dda4_2414346thrust24THRUST_300001_SM_1000_NS6system6detail10sequential3seqE)
_ZN41_INTERNAL_a59a021f_4_k_cu_76f3dda4_2414346thrust24THRUST_300001_SM_1000_NS6system6detail10sequential3seqE:
	.zero		1
.L_29:


//--------------------- .nv.constant0._ZN3cub18CUB_300001_SM_10006detail11EmptyKernelIvEEvv --------------------------
	.section	.nv.constant0._ZN3cub18CUB_300001_SM_10006detail11EmptyKernelIvEEvv,"a",@progbits
	.sectionflags	@""
	.align	4
.nv.constant0._ZN3cub18CUB_300001_SM_10006detail11EmptyKernelIvEEvv:
	.zero		896


//--------------------- SYMBOLS --------------------------

	.type		.nv.reservedSmem.offset0,@object
	.size		.nv.reservedSmem.offset0,0x4
